//
// Generated by NVIDIA NVVM Compiler
//
// Compiler Build ID: CL-36424714
// Cuda compilation tools, release 13.0, V13.0.88
// Based on NVVM 20.0.0
//

.version 9.0
.target sm_100
.address_size 64

	// .globl	vmultbang_32

.visible .entry vmultbang_32(
	.param .u32 vmultbang_32_param_0,
	.param .f32 vmultbang_32_param_1,
	.param .u64 .ptr .align 1 vmultbang_32_param_2,
	.param .u64 .ptr .align 1 vmultbang_32_param_3,
	.param .u64 .ptr .align 1 vmultbang_32_param_4
)
{
	.reg .pred 	%p<2>;
	.reg .b32 	%r<6>;
	.reg .b32 	%f<6>;
	.reg .b64 	%rd<11>;

	ld.param.u32 	%r2, [vmultbang_32_param_0];
	ld.param.f32 	%f1, [vmultbang_32_param_1];
	ld.param.u64 	%rd1, [vmultbang_32_param_2];
	ld.param.u64 	%rd2, [vmultbang_32_param_3];
	ld.param.u64 	%rd3, [vmultbang_32_param_4];
	mov.u32 	%r3, %tid.x;
	mov.u32 	%r4, %ctaid.x;
	mov.u32 	%r5, %ntid.x;
	mad.lo.s32 	%r1, %r4, %r5, %r3;
	setp.ge.s32 	%p1, %r1, %r2;
	@%p1 bra 	$L__BB0_2;
	cvta.to.global.u64 	%rd4, %rd1;
	cvta.to.global.u64 	%rd5, %rd2;
	cvta.to.global.u64 	%rd6, %rd3;
	mul.wide.s32 	%rd7, %r1, 4;
	add.s64 	%rd8, %rd4, %rd7;
	ld.global.f32 	%f2, [%rd8];
	mul.f32 	%f3, %f1, %f2;
	add.s64 	%rd9, %rd5, %rd7;
	ld.global.f32 	%f4, [%rd9];
	mul.f32 	%f5, %f3, %f4;
	add.s64 	%rd10, %rd6, %rd7;
	st.global.f32 	[%rd10], %f5;
$L__BB0_2:
	ret;

}


// ===== COMPILED SASS (sm_100) =====

	.target	sm_100

	.elftype	@"ET_EXEC"


//--------------------- .note.nv.tkinfo           --------------------------
	.section	.note.nv.tkinfo,"",@"SHT_NOTE"
	.sectionflags	@"SHF_NOTE_NV_TKINFO"
	.tkinfo
        /*0018*/ 	.word	0x00000002
        /*0030*/ 	.string	""
        /*0030*/ 	.string	"ptxas"
        /*0030*/ 	.string	"Cuda compilation tools, release 13.0, V13.0.88"
        /*0030*/ 	.string	"Build cuda_13.0.r13.0/compiler.36424714_0"
        /*0030*/ 	.string	"-arch sm_100 -m 64 "



//--------------------- .note.nv.cuinfo           --------------------------
	.section	.note.nv.cuinfo,"",@"SHT_NOTE"
	.sectionflags	@"SHF_NOTE_NV_CUINFO"
        /*0018*/ 	.short	0x0002
        /*001a*/ 	.short	0x0064
        /*001c*/ 	.short	0x0082
	.zero		2


//--------------------- .nv.info                  --------------------------
	.section	.nv.info,"",@"SHT_CUDA_INFO"
	.align	4


	//----- nvinfo : EIATTR_REGCOUNT
	.align		4
        /*0000*/ 	.byte	0x04, 0x2f
        /*0002*/ 	.short	(.L_1 - .L_0)
	.align		4
.L_0:
        /*0004*/ 	.word	index@(vmultbang_32)
        /*0008*/ 	.word	0x0000000c


	//----- nvinfo : EIATTR_FRAME_SIZE
	.align		4
.L_1:
        /*000c*/ 	.byte	0x04, 0x11
        /*000e*/ 	.short	(.L_3 - .L_2)
	.align		4
.L_2:
        /*0010*/ 	.word	index@(vmultbang_32)
        /*0014*/ 	.word	0x00000000


	//----- nvinfo : EIATTR_MIN_STACK_SIZE
	.align		4
.L_3:
        /*0018*/ 	.byte	0x04, 0x12
        /*001a*/ 	.short	(.L_5 - .L_4)
	.align		4
.L_4:
        /*001c*/ 	.word	index@(vmultbang_32)
        /*0020*/ 	.word	0x00000000
.L_5:


//--------------------- .nv.compat                --------------------------
	.section	.nv.compat,"",@"SHT_CUDA_COMPAT_INFO"
	.align	4
        /*0000*/ 	.byte	0x02, 0x09, 0x00, 0x00, 0x02, 0x02, 0x01, 0x00, 0x02, 0x05, 0x05, 0x00, 0x03, 0x07, 0x01, 0x01
        /*0010*/ 	.byte	0x02, 0x03, 0x00, 0x00, 0x02, 0x06, 0x01, 0x00, 0x04, 0x0b, 0x08, 0x00, 0x09, 0x00, 0x00, 0x00
        /*0020*/ 	.byte	0x00, 0x00, 0x00, 0x00


//--------------------- .nv.info.vmultbang_32     --------------------------
	.section	.nv.info.vmultbang_32,"",@"SHT_CUDA_INFO"
	.sectionflags	@""
	.align	4


	//----- nvinfo : EIATTR_CUDA_API_VERSION
	.align		4
        /*0000*/ 	.byte	0x04, 0x37
        /*0002*/ 	.short	(.L_7 - .L_6)
.L_6:
        /*0004*/ 	.word	0x00000082


	//----- nvinfo : EIATTR_KPARAM_INFO
	.align		4
.L_7:
        /*0008*/ 	.byte	0x04, 0x17
        /*000a*/ 	.short	(.L_9 - .L_8)
.L_8:
        /*000c*/ 	.word	0x00000000
        /*0010*/ 	.short	0x0004
        /*0012*/ 	.short	0x0018
        /*0014*/ 	.byte	0x00, 0xf5, 0x21, 0x00


	//----- nvinfo : EIATTR_KPARAM_INFO
	.align		4
.L_9:
        /*0018*/ 	.byte	0x04, 0x17
        /*001a*/ 	.short	(.L_11 - .L_10)
.L_10:
        /*001c*/ 	.word	0x00000000
        /*0020*/ 	.short	0x0003
        /*0022*/ 	.short	0x0010
        /*0024*/ 	.byte	0x00, 0xf5, 0x21, 0x00


	//----- nvinfo : EIATTR_KPARAM_INFO
	.align		4
.L_11:
        /*0028*/ 	.byte	0x04, 0x17
        /*002a*/ 	.short	(.L_13 - .L_12)
.L_12:
        /*002c*/ 	.word	0x00000000
        /*0030*/ 	.short	0x0002
        /*0032*/ 	.short	0x0008
        /*0034*/ 	.byte	0x00, 0xf5, 0x21, 0x00


	//----- nvinfo : EIATTR_KPARAM_INFO
	.align		4
.L_13:
        /*0038*/ 	.byte	0x04, 0x17
        /*003a*/ 	.short	(.L_15 - .L_14)
.L_14:
        /*003c*/ 	.word	0x00000000
        /*0040*/ 	.short	0x0001
        /*0042*/ 	.short	0x0004
        /*0044*/ 	.byte	0x00, 0xf0, 0x11, 0x00


	//----- nvinfo : EIATTR_KPARAM_INFO
	.align		4
.L_15:
        /*0048*/ 	.byte	0x04, 0x17
        /*004a*/ 	.short	(.L_17 - .L_16)
.L_16:
        /*004c*/ 	.word	0x00000000
        /*0050*/ 	.short	0x0000
        /*0052*/ 	.short	0x0000
        /*0054*/ 	.byte	0x00, 0xf0, 0x11, 0x00


	//----- nvinfo : EIATTR_SPARSE_MMA_MASK
	.align		4
.L_17:
        /*0058*/ 	.byte	0x03, 0x50
        /*005a*/ 	.short	0x0000


	//----- nvinfo : EIATTR_MAXREG_COUNT
	.align		4
        /*005c*/ 	.byte	0x03, 0x1b
        /*005e*/ 	.short	0x00ff


	//----- nvinfo : EIATTR_MERCURY_ISA_VERSION
	.align		4
        /*0060*/ 	.byte	0x03, 0x5f
        /*0062*/ 	.short	0x0101


	//----- nvinfo : EIATTR_VRC_CTA_INIT_COUNT
	.align		4
        /*0064*/ 	.byte	0x02, 0x4a
	.zero		1
	.zero		1


	//----- nvinfo : EIATTR_EXIT_INSTR_OFFSETS
	.align		4
        /*0068*/ 	.byte	0x04, 0x1c
        /*006a*/ 	.short	(.L_19 - .L_18)


	//   ....[0]....
.L_18:
        /*006c*/ 	.word	0x00000070


	//   ....[1]....
        /*0070*/ 	.word	0x00000150


	//----- nvinfo : EIATTR_CBANK_PARAM_SIZE
	.align		4
.L_19:
        /*0074*/ 	.byte	0x03, 0x19
        /*0076*/ 	.short	0x0020


	//----- nvinfo : EIATTR_PARAM_CBANK
	.align		4
        /*0078*/ 	.byte	0x04, 0x0a
        /*007a*/ 	.short	(.L_21 - .L_20)
	.align		4
.L_20:
        /*007c*/ 	.word	index@(.nv.constant0.vmultbang_32)
        /*0080*/ 	.short	0x0380
        /*0082*/ 	.short	0x0020


	//----- nvinfo : EIATTR_SW_WAR
	.align		4
.L_21:
        /*0084*/ 	.byte	0x04, 0x36
        /*0086*/ 	.short	(.L_23 - .L_22)
.L_22:
        /*0088*/ 	.word	0x00000008
.L_23:


//--------------------- .nv.callgraph             --------------------------
	.section	.nv.callgraph,"",@"SHT_CUDA_CALLGRAPH"
	.align	4
	.sectionentsize	8
	.align		4
        /*0000*/ 	.word	0x00000000
	.align		4
        /*0004*/ 	.word	0xffffffff
	.align		4
        /*0008*/ 	.word	0x00000000
	.align		4
        /*000c*/ 	.word	0xfffffffe
	.align		4
        /*0010*/ 	.word	0x00000000
	.align		4
        /*0014*/ 	.word	0xfffffffd
	.align		4
        /*0018*/ 	.word	0x00000000
	.align		4
        /*001c*/ 	.word	0xfffffffc


//--------------------- .text.vmultbang_32        --------------------------
	.section	.text.vmultbang_32,"ax",@progbits
	.align	128
        .global         vmultbang_32
        .type           vmultbang_32,@function
        .size           vmultbang_32,(.L_x_1 - vmultbang_32)
        .other          vmultbang_32,@"STO_CUDA_ENTRY STV_DEFAULT"
vmultbang_32:
.text.vmultbang_32:
[----:B------:R-:W-:Y:S01]  /*0000*/  LDC R1, c[0x0][0x37c] ;  /* 0x0000df00ff017b82 */ /* 0x000fe20000000800 */
[----:B------:R-:W0:Y:S07]  /*0010*/  S2R R9, SR_TID.X ;  /* 0x0000000000097919 */ /* 0x000e2e0000002100 */
[----:B------:R-:W0:Y:S01]  /*0020*/  S2UR UR4, SR_CTAID.X ;  /* 0x00000000000479c3 */ /* 0x000e220000002500 */
[----:B------:R-:W1:Y:S07]  /*0030*/  LDCU UR5, c[0x0][0x380] ;  /* 0x00007000ff0577ac */ /* 0x000e6e0008000800 */
[----:B------:R-:W0:Y:S02]  /*0040*/  LDC R0, c[0x0][0x360] ;  /* 0x0000d800ff007b82 */ /* 0x000e240000000800 */
[----:B0-----:R-:W-:-:S05]  /*0050*/  IMAD R9, R0, UR4, R9 ;  /* 0x0000000400097c24 */ /* 0x001fca000f8e0209 */
[----:B-1----:R-:W-:-:S13]  /*0060*/  ISETP.GE.AND P0, PT, R9, UR5, PT ;  /* 0x0000000509007c0c */ /* 0x002fda000bf06270 */
[----:B------:R-:W-:Y:S05]  /*0070*/  @P0 EXIT ;  /* 0x000000000000094d */ /* 0x000fea0003800000 */
[----:B------:R-:W0:Y:S01]  /*0080*/  LDC.64 R2, c[0x0][0x388] ;  /* 0x0000e200ff027b82 */ /* 0x000e220000000a00 */
[----:B------:R-:W1:Y:S01]  /*0090*/  LDCU.64 UR4, c[0x0][0x358] ;  /* 0x00006b00ff0477ac */ /* 0x000e620008000a00 */
[----:B------:R-:W2:Y:S06]  /*00a0*/  LDCU UR6, c[0x0][0x384] ;  /* 0x00007080ff0677ac */ /* 0x000eac0008000800 */
[----:B------:R-:W3:Y:S08]  /*00b0*/  LDC.64 R4, c[0x0][0x390] ;  /* 0x0000e400ff047b82 */ /* 0x000ef00000000a00 */
[----:B------:R-:W4:Y:S01]  /*00c0*/  LDC.64 R6, c[0x0][0x398] ;  /* 0x0000e600ff067b82 */ /* 0x000f220000000a00 */
[----:B0-----:R-:W-:-:S06]  /*00d0*/  IMAD.WIDE R2, R9, 0x4, R2 ;  /* 0x0000000409027825 */ /* 0x001fcc00078e0202 */
[----:B-1----:R-:W2:Y:S01]  /*00e0*/  LDG.E R2, desc[UR4][R2.64] ;  /* 0x0000000402027981 */ /* 0x002ea2000c1e1900 */
[----:B---3--:R-:W-:-:S06]  /*00f0*/  IMAD.WIDE R4, R9, 0x4, R4 ;  /* 0x0000000409047825 */ /* 0x008fcc00078e0204 */
[----:B------:R-:W3:Y:S01]  /*0100*/  LDG.E R5, desc[UR4][R4.64] ;  /* 0x0000000404057981 */ /* 0x000ee2000c1e1900 */
[----:B----4-:R-:W-:-:S04]  /*0110*/  IMAD.WIDE R6, R9, 0x4, R6 ;  /* 0x0000000409067825 */ /* 0x010fc800078e0206 */
[----:B--2---:R-:W-:-:S04]  /*0120*/  FMUL R0, R2, UR6 ;  /* 0x0000000602007c20 */ /* 0x004fc80008400000 */
[----:B---3--:R-:W-:-:S05]  /*0130*/  FMUL R9, R0, R5 ;  /* 0x0000000500097220 */ /* 0x008fca0000400000 */
[----:B------:R-:W-:Y:S01]  /*0140*/  STG.E desc[UR4][R6.64], R9 ;  /* 0x0000000906007986 */ /* 0x000fe2000c101904 */
[----:B------:R-:W-:Y:S05]  /*0150*/  EXIT ;  /* 0x000000000000794d */ /* 0x000fea0003800000 */
.L_x_0:
[----:B------:R-:W-:-:S00]  /*0160*/  BRA `(.L_x_0) ;  /* 0xfffffffc00fc7947 */ /* 0x000fc0000383ffff */
[----:B------:R-:W-:-:S00]  /*0170*/  NOP ;  /* 0x0000000000007918 */ /* 0x000fc00000000000 */
        /* <DEDUP_REMOVED lines=8> */
.L_x_1:


//--------------------- .nv.shared.reserved.0     --------------------------
	.section	.nv.shared.reserved.0,"aw",@nobits
	.weak		__nv_reservedSMEM_offset_0_alias
	.size		__nv_reservedSMEM_offset_0_alias, 0, 64
	.other		__nv_reservedSMEM_offset_0_alias,@"STO_CUDA_RESERVED_SHARED STV_DEFAULT"
__nv_reservedSMEM_offset_0_alias:
	.zero		0
	.zero		64


//--------------------- .nv.constant0.vmultbang_32 --------------------------
	.section	.nv.constant0.vmultbang_32,"a",@progbits
	.sectionflags	@""
	.align	4
.nv.constant0.vmultbang_32:
	.zero		928


//--------------------- SYMBOLS --------------------------

	.type		.nv.reservedSmem.offset0,@object
	.size		.nv.reservedSmem.offset0,0x4
